//
// Generated by NVIDIA NVVM Compiler
//
// Compiler Build ID: CL-36424714
// Cuda compilation tools, release 13.0, V13.0.88
// Based on NVVM 20.0.0
//

.version 9.0
.target sm_100
.address_size 64

	// .globl	_Z16tiledConvolutionPfS_
.const .align 4 .b8 Mc[20];
// _ZZ16tiledConvolutionPfS_E4tile has been demoted

.visible .entry _Z16tiledConvolutionPfS_(
	.param .u64 .ptr .align 1 _Z16tiledConvolutionPfS__param_0,
	.param .u64 .ptr .align 1 _Z16tiledConvolutionPfS__param_1
)
{
	.reg .pred 	%p<4>;
	.reg .b32 	%r<25>;
	.reg .b32 	%f<17>;
	.reg .b64 	%rd<9>;
	// demoted variable
	.shared .align 4 .b8 _ZZ16tiledConvolutionPfS_E4tile[32];
	ld.param.u64 	%rd1, [_Z16tiledConvolutionPfS__param_0];
	ld.param.u64 	%rd2, [_Z16tiledConvolutionPfS__param_1];
	mov.u32 	%r5, %ctaid.x;
	mov.u32 	%r6, %ntid.x;
	mov.u32 	%r1, %tid.x;
	shl.b32 	%r7, %r5, 2;
	mad.lo.s32 	%r8, %r5, %r6, %r1;
	sub.s32 	%r9, %r8, %r7;
	add.s32 	%r2, %r9, -2;
	sub.s32 	%r3, %r2, %r7;
	shl.b32 	%r10, %r5, 3;
	sub.s32 	%r4, %r8, %r10;
	setp.gt.s32 	%p1, %r2, -1;
	@%p1 bra 	$L__BB0_2;
	shl.b32 	%r18, %r1, 2;
	mov.u32 	%r19, _ZZ16tiledConvolutionPfS_E4tile;
	add.s32 	%r20, %r19, %r18;
	mov.b32 	%r21, 0;
	st.shared.u32 	[%r20], %r21;
	bra.uni 	$L__BB0_5;
$L__BB0_2:
	setp.lt.u32 	%p2, %r2, 31;
	@%p2 bra 	$L__BB0_4;
	shl.b32 	%r14, %r1, 2;
	mov.u32 	%r15, _ZZ16tiledConvolutionPfS_E4tile;
	add.s32 	%r16, %r15, %r14;
	mov.b32 	%r17, 0;
	st.shared.u32 	[%r16], %r17;
	bra.uni 	$L__BB0_5;
$L__BB0_4:
	cvta.to.global.u64 	%rd3, %rd1;
	mul.wide.u32 	%rd4, %r2, 4;
	add.s64 	%rd5, %rd3, %rd4;
	ld.global.f32 	%f1, [%rd5];
	shl.b32 	%r11, %r1, 2;
	mov.u32 	%r12, _ZZ16tiledConvolutionPfS_E4tile;
	add.s32 	%r13, %r12, %r11;
	st.shared.f32 	[%r13], %f1;
$L__BB0_5:
	bar.sync 	0;
	setp.gt.u32 	%p3, %r3, 3;
	@%p3 bra 	$L__BB0_7;
	shl.b32 	%r22, %r4, 2;
	mov.u32 	%r23, _ZZ16tiledConvolutionPfS_E4tile;
	add.s32 	%r24, %r23, %r22;
	ld.shared.f32 	%f2, [%r24+-8];
	ld.const.f32 	%f3, [Mc];
	fma.rn.f32 	%f4, %f2, %f3, 0f00000000;
	ld.shared.f32 	%f5, [%r24+-4];
	ld.const.f32 	%f6, [Mc+4];
	fma.rn.f32 	%f7, %f5, %f6, %f4;
	ld.shared.f32 	%f8, [%r24];
	ld.const.f32 	%f9, [Mc+8];
	fma.rn.f32 	%f10, %f8, %f9, %f7;
	ld.shared.f32 	%f11, [%r24+4];
	ld.const.f32 	%f12, [Mc+12];
	fma.rn.f32 	%f13, %f11, %f12, %f10;
	ld.shared.f32 	%f14, [%r24+8];
	ld.const.f32 	%f15, [Mc+16];
	fma.rn.f32 	%f16, %f14, %f15, %f13;
	cvta.to.global.u64 	%rd6, %rd2;
	mul.wide.s32 	%rd7, %r2, 4;
	add.s64 	%rd8, %rd6, %rd7;
	st.global.f32 	[%rd8], %f16;
$L__BB0_7:
	ret;

}


// ===== COMPILED SASS (sm_100) =====

	.target	sm_100

	.elftype	@"ET_EXEC"


//--------------------- .note.nv.tkinfo           --------------------------
	.section	.note.nv.tkinfo,"",@"SHT_NOTE"
	.sectionflags	@"SHF_NOTE_NV_TKINFO"
	.tkinfo
        /*0018*/ 	.word	0x00000002
        /*0030*/ 	.string	""
        /*0030*/ 	.string	"ptxas"
        /*0030*/ 	.string	"Cuda compilation tools, release 13.0, V13.0.88"
        /*0030*/ 	.string	"Build cuda_13.0.r13.0/compiler.36424714_0"
        /*0030*/ 	.string	"-arch sm_100 -m 64 "



//--------------------- .note.nv.cuinfo           --------------------------
	.section	.note.nv.cuinfo,"",@"SHT_NOTE"
	.sectionflags	@"SHF_NOTE_NV_CUINFO"
        /*0018*/ 	.short	0x0002
        /*001a*/ 	.short	0x0064
        /*001c*/ 	.short	0x0082
	.zero		2


//--------------------- .nv.info                  --------------------------
	.section	.nv.info,"",@"SHT_CUDA_INFO"
	.align	4


	//----- nvinfo : EIATTR_REGCOUNT
	.align		4
        /*0000*/ 	.byte	0x04, 0x2f
        /*0002*/ 	.short	(.L_2 - .L_1)
	.align		4
.L_1:
        /*0004*/ 	.word	index@(_Z16tiledConvolutionPfS_)
        /*0008*/ 	.word	0x0000000e


	//----- nvinfo : EIATTR_FRAME_SIZE
	.align		4
.L_2:
        /*000c*/ 	.byte	0x04, 0x11
        /*000e*/ 	.short	(.L_4 - .L_3)
	.align		4
.L_3:
        /*0010*/ 	.word	index@(_Z16tiledConvolutionPfS_)
        /*0014*/ 	.word	0x00000000


	//----- nvinfo : EIATTR_MIN_STACK_SIZE
	.align		4
.L_4:
        /*0018*/ 	.byte	0x04, 0x12
        /*001a*/ 	.short	(.L_6 - .L_5)
	.align		4
.L_5:
        /*001c*/ 	.word	index@(_Z16tiledConvolutionPfS_)
        /*0020*/ 	.word	0x00000000
.L_6:


//--------------------- .nv.compat                --------------------------
	.section	.nv.compat,"",@"SHT_CUDA_COMPAT_INFO"
	.align	4
        /*0000*/ 	.byte	0x02, 0x09, 0x00, 0x00, 0x02, 0x02, 0x01, 0x00, 0x02, 0x05, 0x05, 0x00, 0x03, 0x07, 0x01, 0x01
        /*0010*/ 	.byte	0x02, 0x03, 0x00, 0x00, 0x02, 0x06, 0x01, 0x00, 0x04, 0x0b, 0x08, 0x00, 0x09, 0x00, 0x00, 0x00
        /*0020*/ 	.byte	0x00, 0x00, 0x00, 0x00


//--------------------- .nv.info._Z16tiledConvolutionPfS_ --------------------------
	.section	.nv.info._Z16tiledConvolutionPfS_,"",@"SHT_CUDA_INFO"
	.sectionflags	@""
	.align	4


	//----- nvinfo : EIATTR_CUDA_API_VERSION
	.align		4
        /*0000*/ 	.byte	0x04, 0x37
        /*0002*/ 	.short	(.L_8 - .L_7)
.L_7:
        /*0004*/ 	.word	0x00000082


	//----- nvinfo : EIATTR_KPARAM_INFO
	.align		4
.L_8:
        /*0008*/ 	.byte	0x04, 0x17
        /*000a*/ 	.short	(.L_10 - .L_9)
.L_9:
        /*000c*/ 	.word	0x00000000
        /*0010*/ 	.short	0x0001
        /*0012*/ 	.short	0x0008
        /*0014*/ 	.byte	0x00, 0xf5, 0x21, 0x00


	//----- nvinfo : EIATTR_KPARAM_INFO
	.align		4
.L_10:
        /*0018*/ 	.byte	0x04, 0x17
        /*001a*/ 	.short	(.L_12 - .L_11)
.L_11:
        /*001c*/ 	.word	0x00000000
        /*0020*/ 	.short	0x0000
        /*0022*/ 	.short	0x0000
        /*0024*/ 	.byte	0x00, 0xf5, 0x21, 0x00


	//----- nvinfo : EIATTR_SPARSE_MMA_MASK
	.align		4
.L_12:
        /*0028*/ 	.byte	0x03, 0x50
        /*002a*/ 	.short	0x0000


	//----- nvinfo : EIATTR_MAXREG_COUNT
	.align		4
        /*002c*/ 	.byte	0x03, 0x1b
        /*002e*/ 	.short	0x00ff


	//----- nvinfo : EIATTR_NUM_BARRIERS
	.align		4
        /*0030*/ 	.byte	0x02, 0x4c
        /*0032*/ 	.byte	0x01
	.zero		1


	//----- nvinfo : EIATTR_MERCURY_ISA_VERSION
	.align		4
        /*0034*/ 	.byte	0x03, 0x5f
        /*0036*/ 	.short	0x0101


	//----- nvinfo : EIATTR_VRC_CTA_INIT_COUNT
	.align		4
        /*0038*/ 	.byte	0x02, 0x4a
	.zero		1
	.zero		1


	//----- nvinfo : EIATTR_EXIT_INSTR_OFFSETS
	.align		4
        /*003c*/ 	.byte	0x04, 0x1c
        /*003e*/ 	.short	(.L_14 - .L_13)


	//   ....[0]....
.L_13:
        /*0040*/ 	.word	0x00000250


	//   ....[1]....
        /*0044*/ 	.word	0x00000360


	//----- nvinfo : EIATTR_CRS_STACK_SIZE
	.align		4
.L_14:
        /*0048*/ 	.byte	0x04, 0x1e
        /*004a*/ 	.short	(.L_16 - .L_15)
.L_15:
        /*004c*/ 	.word	0x00000000


	//----- nvinfo : EIATTR_CBANK_PARAM_SIZE
	.align		4
.L_16:
        /*0050*/ 	.byte	0x03, 0x19
        /*0052*/ 	.short	0x0010


	//----- nvinfo : EIATTR_PARAM_CBANK
	.align		4
        /*0054*/ 	.byte	0x04, 0x0a
        /*0056*/ 	.short	(.L_18 - .L_17)
	.align		4
.L_17:
        /*0058*/ 	.word	index@(.nv.constant0._Z16tiledConvolutionPfS_)
        /*005c*/ 	.short	0x0380
        /*005e*/ 	.short	0x0010


	//----- nvinfo : EIATTR_SW_WAR
	.align		4
.L_18:
        /*0060*/ 	.byte	0x04, 0x36
        /*0062*/ 	.short	(.L_20 - .L_19)
.L_19:
        /*0064*/ 	.word	0x00000008
.L_20:


//--------------------- .nv.callgraph             --------------------------
	.section	.nv.callgraph,"",@"SHT_CUDA_CALLGRAPH"
	.align	4
	.sectionentsize	8
	.align		4
        /*0000*/ 	.word	0x00000000
	.align		4
        /*0004*/ 	.word	0xffffffff
	.align		4
        /*0008*/ 	.word	0x00000000
	.align		4
        /*000c*/ 	.word	0xfffffffe
	.align		4
        /*0010*/ 	.word	0x00000000
	.align		4
        /*0014*/ 	.word	0xfffffffd
	.align		4
        /*0018*/ 	.word	0x00000000
	.align		4
        /*001c*/ 	.word	0xfffffffc


//--------------------- .nv.constant3             --------------------------
	.section	.nv.constant3,"a",@progbits
	.align	4
.nv.constant3:
	.type		Mc,@object
	.size		Mc,(.L_0 - Mc)
Mc:
	.zero		20
.L_0:


//--------------------- .text._Z16tiledConvolutionPfS_ --------------------------
	.section	.text._Z16tiledConvolutionPfS_,"ax",@progbits
	.align	128
        .global         _Z16tiledConvolutionPfS_
        .type           _Z16tiledConvolutionPfS_,@function
        .size           _Z16tiledConvolutionPfS_,(.L_x_3 - _Z16tiledConvolutionPfS_)
        .other          _Z16tiledConvolutionPfS_,@"STO_CUDA_ENTRY STV_DEFAULT"
_Z16tiledConvolutionPfS_:
.text._Z16tiledConvolutionPfS_:
[----:B------:R-:W-:Y:S01]  /*0000*/  LDC R1, c[0x0][0x37c] ;  /* 0x0000df00ff017b82 */ /* 0x000fe20000000800 */
[----:B------:R-:W0:Y:S01]  /*0010*/  S2R R5, SR_CTAID.X ;  /* 0x0000000000057919 */ /* 0x000e220000002500 */
[----:B------:R-:W0:Y:S01]  /*0020*/  LDCU UR4, c[0x0][0x360] ;  /* 0x00006c00ff0477ac */ /* 0x000e220008000800 */
[----:B------:R-:W-:Y:S01]  /*0030*/  BSSY.RECONVERGENT B0, `(.L_x_0) ;  /* 0x0000020000007945 */ /* 0x000fe20003800200 */
[----:B------:R-:W0:Y:S01]  /*0040*/  S2R R6, SR_TID.X ;  /* 0x0000000000067919 */ /* 0x000e220000002100 */
[----:B------:R-:W1:Y:S01]  /*0050*/  LDCU.64 UR6, c[0x0][0x358] ;  /* 0x00006b00ff0677ac */ /* 0x000e620008000a00 */
[----:B0-----:R-:W-:-:S04]  /*0060*/  IMAD R0, R5, UR4, R6 ;  /* 0x0000000405007c24 */ /* 0x001fc8000f8e0206 */
[C-C-:B------:R-:W-:Y:S02]  /*0070*/  IMAD R2, R5.reuse, -0x4, R0.reuse ;  /* 0xfffffffc05027824 */ /* 0x140fe400078e0200 */
[----:B------:R-:W-:-:S03]  /*0080*/  IMAD R0, R5, -0x8, R0 ;  /* 0xfffffff805007824 */ /* 0x000fc600078e0200 */
[----:B------:R-:W-:-:S04]  /*0090*/  IADD3 R2, PT, PT, R2, -0x2, RZ ;  /* 0xfffffffe02027810 */ /* 0x000fc80007ffe0ff */
[----:B------:R-:W-:Y:S01]  /*00a0*/  ISETP.GT.AND P1, PT, R2, -0x1, PT ;  /* 0xffffffff0200780c */ /* 0x000fe20003f24270 */
[----:B------:R-:W-:-:S05]  /*00b0*/  IMAD R7, R5, -0x4, R2 ;  /* 0xfffffffc05077824 */ /* 0x000fca00078e0202 */
[----:B------:R-:W-:-:S07]  /*00c0*/  ISETP.GT.U32.AND P0, PT, R7, 0x3, PT ;  /* 0x000000030700780c */ /* 0x000fce0003f04070 */
[----:B------:R-:W0:Y:S01]  /*00d0*/  @!P1 S2R R4, SR_CgaCtaId ;  /* 0x0000000000049919 */ /* 0x000e220000008800 */
[----:B------:R-:W-:-:S04]  /*00e0*/  @!P1 MOV R3, 0x400 ;  /* 0x0000040000039802 */ /* 0x000fc80000000f00 */
[----:B0-----:R-:W-:-:S04]  /*00f0*/  @!P1 LEA R3, R4, R3, 0x18 ;  /* 0x0000000304039211 */ /* 0x001fc800078ec0ff */
[----:B------:R-:W-:-:S05]  /*0100*/  @!P1 LEA R4, R6, R3, 0x2 ;  /* 0x0000000306049211 */ /* 0x000fca00078e10ff */
[----:B------:R0:W-:Y:S01]  /*0110*/  @!P1 STS [R4], RZ ;  /* 0x000000ff04009388 */ /* 0x0001e20000000800 */
[----:B-1----:R-:W-:Y:S05]  /*0120*/  @!P1 BRA `(.L_x_1) ;  /* 0x0000000000409947 */ /* 0x002fea0003800000 */
[----:B------:R-:W-:-:S13]  /*0130*/  ISETP.GE.U32.AND P1, PT, R2, 0x1f, PT ;  /* 0x0000001f0200780c */ /* 0x000fda0003f26070 */
[----:B0-----:R-:W0:Y:S01]  /*0140*/  @P1 S2R R4, SR_CgaCtaId ;  /* 0x0000000000041919 */ /* 0x001e220000008800 */
[----:B------:R-:W-:-:S04]  /*0150*/  @P1 MOV R3, 0x400 ;  /* 0x0000040000031802 */ /* 0x000fc80000000f00 */
[----:B0-----:R-:W-:-:S04]  /*0160*/  @P1 LEA R3, R4, R3, 0x18 ;  /* 0x0000000304031211 */ /* 0x001fc800078ec0ff */
[----:B------:R-:W-:-:S05]  /*0170*/  @P1 LEA R4, R6, R3, 0x2 ;  /* 0x0000000306041211 */ /* 0x000fca00078e10ff */
[----:B------:R1:W-:Y:S01]  /*0180*/  @P1 STS [R4], RZ ;  /* 0x000000ff04001388 */ /* 0x0003e20000000800 */
[----:B------:R-:W-:Y:S05]  /*0190*/  @P1 BRA `(.L_x_1) ;  /* 0x0000000000241947 */ /* 0x000fea0003800000 */
[----:B-1----:R-:W0:Y:S02]  /*01a0*/  LDC.64 R4, c[0x0][0x380] ;  /* 0x0000e000ff047b82 */ /* 0x002e240000000a00 */
[----:B0-----:R-:W-:-:S06]  /*01b0*/  IMAD.WIDE.U32 R4, R2, 0x4, R4 ;  /* 0x0000000402047825 */ /* 0x001fcc00078e0004 */
[----:B------:R-:W2:Y:S01]  /*01c0*/  LDG.E R4, desc[UR6][R4.64] ;  /* 0x0000000604047981 */ /* 0x000ea2000c1e1900 */
[----:B------:R-:W0:Y:S01]  /*01d0*/  S2UR UR5, SR_CgaCtaId ;  /* 0x00000000000579c3 */ /* 0x000e220000008800 */
[----:B------:R-:W-:Y:S02]  /*01e0*/  UMOV UR4, 0x400 ;  /* 0x0000040000047882 */ /* 0x000fe40000000000 */
[----:B0-----:R-:W-:-:S06]  /*01f0*/  ULEA UR4, UR5, UR4, 0x18 ;  /* 0x0000000405047291 */ /* 0x001fcc000f8ec0ff */
[----:B------:R-:W-:-:S04]  /*0200*/  MOV R3, UR4 ;  /* 0x0000000400037c02 */ /* 0x000fc80008000f00 */
[----:B------:R-:W-:-:S05]  /*0210*/  LEA R7, R6, R3, 0x2 ;  /* 0x0000000306077211 */ /* 0x000fca00078e10ff */
[----:B--2---:R2:W-:Y:S02]  /*0220*/  STS [R7], R4 ;  /* 0x0000000407007388 */ /* 0x0045e40000000800 */
.L_x_1:
[----:B------:R-:W-:Y:S05]  /*0230*/  BSYNC.RECONVERGENT B0 ;  /* 0x0000000000007941 */ /* 0x000fea0003800200 */
.L_x_0:
[----:B------:R-:W-:Y:S06]  /*0240*/  BAR.SYNC.DEFER_BLOCKING 0x0 ;  /* 0x0000000000007b1d */ /* 0x000fec0000010000 */
[----:B------:R-:W-:Y:S05]  /*0250*/  @P0 EXIT ;  /* 0x000000000000094d */ /* 0x000fea0003800000 */
[----:B------:R-:W-:Y:S01]  /*0260*/  LEA R6, R0, R3, 0x2 ;  /* 0x0000000300067211 */ /* 0x000fe200078e10ff */
[----:B------:R-:W3:Y:S01]  /*0270*/  LDCU.128 UR8, c[0x3][URZ] ;  /* 0x00c00000ff0877ac */ /* 0x000ee20008000c00 */
[----:B012---:R-:W0:Y:S03]  /*0280*/  LDC.64 R4, c[0x0][0x388] ;  /* 0x0000e200ff047b82 */ /* 0x007e260000000a00 */
[----:B------:R-:W3:Y:S01]  /*0290*/  LDS R0, [R6+-0x8] ;  /* 0xfffff80006007984 */ /* 0x000ee20000000800 */
[----:B------:R-:W1:Y:S03]  /*02a0*/  LDCU UR4, c[0x3][0x10] ;  /* 0x00c00200ff0477ac */ /* 0x000e660008000800 */
[----:B------:R-:W2:Y:S04]  /*02b0*/  LDS R3, [R6+-0x4] ;  /* 0xfffffc0006037984 */ /* 0x000ea80000000800 */
[----:B------:R-:W4:Y:S04]  /*02c0*/  LDS R7, [R6] ;  /* 0x0000000006077984 */ /* 0x000f280000000800 */
[----:B------:R-:W5:Y:S04]  /*02d0*/  LDS R9, [R6+0x4] ;  /* 0x0000040006097984 */ /* 0x000f680000000800 */
[----:B------:R-:W1:Y:S01]  /*02e0*/  LDS R11, [R6+0x8] ;  /* 0x00000800060b7984 */ /* 0x000e620000000800 */
[----:B---3--:R-:W-:-:S04]  /*02f0*/  FFMA R0, R0, UR8, RZ ;  /* 0x0000000800007c23 */ /* 0x008fc800080000ff */
[----:B--2---:R-:W-:Y:S01]  /*0300*/  FFMA R0, R3, UR9, R0 ;  /* 0x0000000903007c23 */ /* 0x004fe20008000000 */
[----:B0-----:R-:W-:-:S04]  /*0310*/  IMAD.WIDE R2, R2, 0x4, R4 ;  /* 0x0000000402027825 */ /* 0x001fc800078e0204 */
[----:B----4-:R-:W-:-:S04]  /*0320*/  FFMA R0, R7, UR10, R0 ;  /* 0x0000000a07007c23 */ /* 0x010fc80008000000 */
[----:B-----5:R-:W-:-:S04]  /*0330*/  FFMA R0, R9, UR11, R0 ;  /* 0x0000000b09007c23 */ /* 0x020fc80008000000 */
[----:B-1----:R-:W-:-:S05]  /*0340*/  FFMA R11, R11, UR4, R0 ;  /* 0x000000040b0b7c23 */ /* 0x002fca0008000000 */
[----:B------:R-:W-:Y:S01]  /*0350*/  STG.E desc[UR6][R2.64], R11 ;  /* 0x0000000b02007986 */ /* 0x000fe2000c101906 */
[----:B------:R-:W-:Y:S05]  /*0360*/  EXIT ;  /* 0x000000000000794d */ /* 0x000fea0003800000 */
.L_x_2:
[----:B------:R-:W-:-:S00]  /*0370*/  BRA `(.L_x_2) ;  /* 0xfffffffc00fc7947 */ /* 0x000fc0000383ffff */
[----:B------:R-:W-:-:S00]  /*0380*/  NOP ;  /* 0x0000000000007918 */ /* 0x000fc00000000000 */
[----:B------:R-:W-:-:S00]  /*0390*/  NOP ;  /* 0x0000000000007918 */ /* 0x000fc00000000000 */
[----:B------:R-:W-:-:S00]  /*03a0*/  NOP ;  /* 0x0000000000007918 */ /* 0x000fc00000000000 */
[----:B------:R-:W-:-:S00]  /*03b0*/  NOP ;  /* 0x0000000000007918 */ /* 0x000fc00000000000 */
[----:B------:R-:W-:-:S00]  /*03c0*/  NOP ;  /* 0x0000000000007918 */ /* 0x000fc00000000000 */
[----:B------:R-:W-:-:S00]  /*03d0*/  NOP ;  /* 0x0000000000007918 */ /* 0x000fc00000000000 */
[----:B------:R-:W-:-:S00]  /*03e0*/  NOP ;  /* 0x0000000000007918 */ /* 0x000fc00000000000 */
[----:B------:R-:W-:-:S00]  /*03f0*/  NOP ;  /* 0x0000000000007918 */ /* 0x000fc00000000000 */
.L_x_3:


//--------------------- .nv.shared._Z16tiledConvolutionPfS_ --------------------------
	.section	.nv.shared._Z16tiledConvolutionPfS_,"aw",@nobits
	.sectionflags	@""
	.align	4
.nv.shared._Z16tiledConvolutionPfS_:
	.zero		1056


//--------------------- .nv.shared.reserved.0     --------------------------
	.section	.nv.shared.reserved.0,"aw",@nobits
	.weak		__nv_reservedSMEM_offset_0_alias
	.size		__nv_reservedSMEM_offset_0_alias, 0, 64
	.other		__nv_reservedSMEM_offset_0_alias,@"STO_CUDA_RESERVED_SHARED STV_DEFAULT"
__nv_reservedSMEM_offset_0_alias:
	.zero		0
	.zero		64


//--------------------- .nv.constant0._Z16tiledConvolutionPfS_ --------------------------
	.section	.nv.constant0._Z16tiledConvolutionPfS_,"a",@progbits
	.sectionflags	@""
	.align	4
.nv.constant0._Z16tiledConvolutionPfS_:
	.zero		912


//--------------------- SYMBOLS --------------------------

	.type		.nv.reservedSmem.offset0,@object
	.size		.nv.reservedSmem.offset0,0x4
	.type		.nv.reservedSmem.cap,@object
	.size		.nv.reservedSmem.cap,0x4
